	.headerflags	@"EF_CUDA_TEXMODE_UNIFIED EF_CUDA_64BIT_ADDRESS EF_CUDA_ACCELERATORS EF_CUDA_SM90 EF_CUDA_VIRTUAL_SM(EF_CUDA_SM90)"
	.elftype	@"ET_EXEC"


//--------------------- .nv.info                  --------------------------
	.section	.nv.info,"",@"SHT_CUDA_INFO"
	.align	4


	//----- nvinfo : EIATTR_REGCOUNT
	.align		4
        /*0000*/ 	.byte	0x04, 0x2f
        /*0002*/ 	.short	(.L_3 - .L_2)
	.align		4
.L_2:
        /*0004*/ 	.word	index@(triton_poi_fused__native_batch_norm_legit_no_training_10)
        /*0008*/ 	.word	0x00000011


	//----- nvinfo : EIATTR_MIN_STACK_SIZE
	.align		4
.L_3:
        /*000c*/ 	.byte	0x04, 0x12
        /*000e*/ 	.short	(.L_5 - .L_4)
	.align		4
.L_4:
        /*0010*/ 	.word	index@(triton_poi_fused__native_batch_norm_legit_no_training_10)
        /*0014*/ 	.word	0x00000000


	//----- nvinfo : EIATTR_FRAME_SIZE
	.align		4
.L_5:
        /*0018*/ 	.byte	0x04, 0x11
        /*001a*/ 	.short	(.L_7 - .L_6)
	.align		4
.L_6:
        /*001c*/ 	.word	index@(triton_poi_fused__native_batch_norm_legit_no_training_10)
        /*0020*/ 	.word	0x00000000


	//----- nvinfo : EIATTR_MIN_STACK_SIZE
	.align		4
.L_7:
        /*0024*/ 	.byte	0x04, 0x12
        /*0026*/ 	.short	(.L_9 - .L_8)
	.align		4
.L_8:
        /*0028*/ 	.word	index@(triton_poi_fused__native_batch_norm_legit_no_training_10)
        /*002c*/ 	.word	0x00000000
.L_9:


//--------------------- .nv.info.triton_poi_fused__native_batch_norm_legit_no_training_10 --------------------------
	.section	.nv.info.triton_poi_fused__native_batch_norm_legit_no_training_10,"",@"SHT_CUDA_INFO"
	.sectionflags	@""
	.align	4


	//----- nvinfo : EIATTR_CUDA_API_VERSION
	.align		4
        /*0000*/ 	.byte	0x04, 0x37
        /*0002*/ 	.short	(.L_11 - .L_10)
.L_10:
        /*0004*/ 	.word	0x0000007c


	//----- nvinfo : EIATTR_KPARAM_INFO
	.align		4
.L_11:
        /*0008*/ 	.byte	0x04, 0x17
        /*000a*/ 	.short	(.L_13 - .L_12)
.L_12:
        /*000c*/ 	.word	0x00000000
        /*0010*/ 	.short	0x0006
        /*0012*/ 	.short	0x0030
        /*0014*/ 	.byte	0x00, 0xf0, 0x11, 0x00


	//----- nvinfo : EIATTR_KPARAM_INFO
	.align		4
.L_13:
        /*0018*/ 	.byte	0x04, 0x17
        /*001a*/ 	.short	(.L_15 - .L_14)
.L_14:
        /*001c*/ 	.word	0x00000000
        /*0020*/ 	.short	0x0005
        /*0022*/ 	.short	0x0028
        /*0024*/ 	.byte	0x00, 0xf4, 0x21, 0x00


	//----- nvinfo : EIATTR_KPARAM_INFO
	.align		4
.L_15:
        /*0028*/ 	.byte	0x04, 0x17
        /*002a*/ 	.short	(.L_17 - .L_16)
.L_16:
        /*002c*/ 	.word	0x00000000
        /*0030*/ 	.short	0x0004
        /*0032*/ 	.short	0x0020
        /*0034*/ 	.byte	0x00, 0xf4, 0x21, 0x00


	//----- nvinfo : EIATTR_KPARAM_INFO
	.align		4
.L_17:
        /*0038*/ 	.byte	0x04, 0x17
        /*003a*/ 	.short	(.L_19 - .L_18)
.L_18:
        /*003c*/ 	.word	0x00000000
        /*0040*/ 	.short	0x0003
        /*0042*/ 	.short	0x0018
        /*0044*/ 	.byte	0x00, 0xf4, 0x21, 0x00


	//----- nvinfo : EIATTR_KPARAM_INFO
	.align		4
.L_19:
        /*0048*/ 	.byte	0x04, 0x17
        /*004a*/ 	.short	(.L_21 - .L_20)
.L_20:
        /*004c*/ 	.word	0x00000000
        /*0050*/ 	.short	0x0002
        /*0052*/ 	.short	0x0010
        /*0054*/ 	.byte	0x00, 0xf4, 0x21, 0x00


	//----- nvinfo : EIATTR_KPARAM_INFO
	.align		4
.L_21:
        /*0058*/ 	.byte	0x04, 0x17
        /*005a*/ 	.short	(.L_23 - .L_22)
.L_22:
        /*005c*/ 	.word	0x00000000
        /*0060*/ 	.short	0x0001
        /*0062*/ 	.short	0x0008
        /*0064*/ 	.byte	0x00, 0xf4, 0x21, 0x00


	//----- nvinfo : EIATTR_KPARAM_INFO
	.align		4
.L_23:
        /*0068*/ 	.byte	0x04, 0x17
        /*006a*/ 	.short	(.L_25 - .L_24)
.L_24:
        /*006c*/ 	.word	0x00000000
        /*0070*/ 	.short	0x0000
        /*0072*/ 	.short	0x0000
        /*0074*/ 	.byte	0x00, 0xf4, 0x21, 0x00


	//----- nvinfo : EIATTR_SPARSE_MMA_MASK
	.align		4
.L_25:
        /*0078*/ 	.byte	0x03, 0x50
        /*007a*/ 	.short	0x0000


	//----- nvinfo : EIATTR_MAXREG_COUNT
	.align		4
        /*007c*/ 	.byte	0x03, 0x1b
        /*007e*/ 	.short	0x00ff


	//----- nvinfo : EIATTR_EXIT_INSTR_OFFSETS
	.align		4
        /*0080*/ 	.byte	0x04, 0x1c
        /*0082*/ 	.short	(.L_27 - .L_26)


	//   ....[0]....
.L_26:
        /*0084*/ 	.word	0x00000310


	//----- nvinfo : EIATTR_REQNTID
	.align		4
.L_27:
        /*0088*/ 	.byte	0x04, 0x10
        /*008a*/ 	.short	(.L_29 - .L_28)
.L_28:
        /*008c*/ 	.word	0x00000080
        /*0090*/ 	.word	0x00000001
        /*0094*/ 	.word	0x00000001


	//----- nvinfo : EIATTR_CBANK_PARAM_SIZE
	.align		4
.L_29:
        /*0098*/ 	.byte	0x03, 0x19
        /*009a*/ 	.short	0x0034


	//----- nvinfo : EIATTR_PARAM_CBANK
	.align		4
        /*009c*/ 	.byte	0x04, 0x0a
        /*009e*/ 	.short	(.L_31 - .L_30)
	.align		4
.L_30:
        /*00a0*/ 	.word	index@(.nv.constant0.triton_poi_fused__native_batch_norm_legit_no_training_10)
        /*00a4*/ 	.short	0x0210
        /*00a6*/ 	.short	0x0034


	//----- nvinfo : EIATTR_SW_WAR
	.align		4
.L_31:
        /*00a8*/ 	.byte	0x04, 0x36
        /*00aa*/ 	.short	(.L_33 - .L_32)
.L_32:
        /*00ac*/ 	.word	0x00000008
.L_33:


//--------------------- .nv.callgraph             --------------------------
	.section	.nv.callgraph,"",@"SHT_CUDA_CALLGRAPH"
	.align	4
	.sectionentsize	8
	.align		4
        /*0000*/ 	.word	0x00000000
	.align		4
        /*0004*/ 	.word	0xffffffff
	.align		4
        /*0008*/ 	.word	0x00000000
	.align		4
        /*000c*/ 	.word	0xfffffffe
	.align		4
        /*0010*/ 	.word	0x00000000
	.align		4
        /*0014*/ 	.word	0xfffffffd
	.align		4
        /*0018*/ 	.word	0x00000000
	.align		4
        /*001c*/ 	.word	0xfffffffc


//--------------------- .nv.constant4             --------------------------
	.section	.nv.constant4,"a",@progbits
	.align	8
	.align		8
.nv.constant4:
        /*0000*/ 	.dword	_$_str
	.align		8
        /*0008*/ 	.dword	_$_str_$_2


//--------------------- .text.triton_poi_fused__native_batch_norm_legit_no_training_10 --------------------------
	.section	.text.triton_poi_fused__native_batch_norm_legit_no_training_10,"ax",@progbits
	.align	128
        .global         triton_poi_fused__native_batch_norm_legit_no_training_10
        .type           triton_poi_fused__native_batch_norm_legit_no_training_10,@function
        .size           triton_poi_fused__native_batch_norm_legit_no_training_10,(.L_x_1 - triton_poi_fused__native_batch_norm_legit_no_training_10)
        .other          triton_poi_fused__native_batch_norm_legit_no_training_10,@"STO_CUDA_ENTRY STV_DEFAULT"
triton_poi_fused__native_batch_norm_legit_no_training_10:
.text.triton_poi_fused__native_batch_norm_legit_no_training_10:
[----:B------:R-:W-:Y:S01]  /*0000*/  LDC R1, c[0x0][0x28] ;  /* 0x00000a00ff017b82 */ /* 0x000fe20000000800 */
[----:B------:R-:W1:Y:S07]  /*0010*/  S2R R0, SR_TID.X ;  /* 0x0000000000007919 */ /* 0x000e6e0000002100 */
[----:B------:R-:W2:Y:S01]  /*0020*/  LDC.64 R6, c[0x0][0x220] ;  /* 0x00008800ff067b82 */ /* 0x000ea20000000a00 */
[----:B------:R-:W-:Y:S01]  /*0030*/  ULDC.64 UR4, c[0x0][0x208] ;  /* 0x0000820000047ab9 */ /* 0x000fe20000000a00 */
[----:B------:R-:W3:Y:S06]  /*0040*/  S2R R5, SR_CTAID.X ;  /* 0x0000000000057919 */ /* 0x000eec0000002500 */
[----:B------:R-:W4:Y:S08]  /*0050*/  LDC.64 R8, c[0x0][0x228] ;  /* 0x00008a00ff087b82 */ /* 0x000f300000000a00 */
[----:B------:R-:W5:Y:S01]  /*0060*/  LDC.64 R10, c[0x0][0x230] ;  /* 0x00008c00ff0a7b82 */ /* 0x000f620000000a00 */
[----:B-1----:R-:W-:-:S02]  /*0070*/  SHF.L.U32 R0, R0, 0x1, RZ ;  /* 0x0000000100007819 */ /* 0x002fc400000006ff */
[----:B---3--:R-:W-:Y:S02]  /*0080*/  SHF.R.S32.HI R3, RZ, 0x17, R5 ;  /* 0x00000017ff037819 */ /* 0x008fe40000011405 */
[----:B------:R-:W-:Y:S02]  /*0090*/  LOP3.LUT R0, R0, 0xfe, RZ, 0xc0, !PT ;  /* 0x000000fe00007812 */ /* 0x000fe400078ec0ff */
[----:B------:R-:W-:Y:S02]  /*00a0*/  SGXT R3, R3, 0x1 ;  /* 0x000000010303781a */ /* 0x000fe40000000200 */
[----:B------:R-:W-:Y:S02]  /*00b0*/  LEA R0, R5, R0, 0x8 ;  /* 0x0000000005007211 */ /* 0x000fe400078e40ff */
[----:B------:R-:W1:Y:S02]  /*00c0*/  LDC.64 R4, c[0x0][0x218] ;  /* 0x00008600ff047b82 */ /* 0x000e640000000a00 */
[----:B------:R-:W-:-:S04]  /*00d0*/  LEA.HI R3, R3, R0, RZ, 0x6 ;  /* 0x0000000003037211 */ /* 0x000fc800078f30ff */
[----:B------:R-:W-:-:S04]  /*00e0*/  SHF.R.S32.HI R3, RZ, 0x6, R3 ;  /* 0x00000006ff037819 */ /* 0x000fc80000011403 */
[----:B------:R-:W-:-:S04]  /*00f0*/  LEA.HI R2, R3, R3, RZ, 0x4 ;  /* 0x0000000303027211 */ /* 0x000fc800078f20ff */
[----:B------:R-:W-:-:S04]  /*0100*/  LOP3.LUT R2, R2, 0xfffffff0, RZ, 0xc0, !PT ;  /* 0xfffffff002027812 */ /* 0x000fc800078ec0ff */
[----:B------:R-:W-:Y:S02]  /*0110*/  IADD3 R13, R3, -R2, RZ ;  /* 0x80000002030d7210 */ /* 0x000fe40007ffe0ff */
[----:B------:R-:W3:Y:S03]  /*0120*/  LDC.64 R2, c[0x0][0x210] ;  /* 0x00008400ff027b82 */ /* 0x000ee60000000a00 */
[----:B--2---:R-:W-:-:S06]  /*0130*/  IMAD.WIDE R6, R13, 0x4, R6 ;  /* 0x000000040d067825 */ /* 0x004fcc00078e0206 */
[----:B------:R-:W2:Y:S01]  /*0140*/  LDG.E.EL R6, desc[UR4][R6.64] ;  /* 0x0000000406067981 */ /* 0x000ea2000c2e1900 */
[----:B-1----:R-:W-:-:S05]  /*0150*/  IMAD.WIDE R4, R13, 0x4, R4 ;  /* 0x000000040d047825 */ /* 0x002fca00078e0204 */
[----:B------:R1:W2:Y:S01]  /*0160*/  LDG.E.EL R12, desc[UR4][R4.64] ;  /* 0x00000004040c7981 */ /* 0x0002a2000c2e1900 */
[----:B---3--:R-:W-:Y:S01]  /*0170*/  IMAD.WIDE R2, R0, 0x4, R2 ;  /* 0x0000000400027825 */ /* 0x008fe200078e0202 */
[----:B------:R-:W-:Y:S01]  /*0180*/  HFMA2.MMA R14, -RZ, RZ, 1.625, 0 ;  /* 0x3e800000ff0e7435 */ /* 0x000fe200000001ff */
[----:B-1----:R-:W1:Y:S04]  /*0190*/  LDC.64 R4, c[0x0][0x238] ;  /* 0x00008e00ff047b82 */ /* 0x002e680000000a00 */
[----:B------:R-:W3:Y:S01]  /*01a0*/  LDG.E.64 R2, desc[UR4][R2.64] ;  /* 0x0000000402027981 */ /* 0x000ee2000c1e1b00 */
[----:B----4-:R-:W-:-:S04]  /*01b0*/  IMAD.WIDE R8, R13, 0x4, R8 ;  /* 0x000000040d087825 */ /* 0x010fc800078e0208 */
[----:B-----5:R-:W-:Y:S02]  /*01c0*/  IMAD.WIDE R10, R13, 0x4, R10 ;  /* 0x000000040d0a7825 */ /* 0x020fe400078e020a */
[----:B------:R-:W4:Y:S04]  /*01d0*/  LDG.E.EL R8, desc[UR4][R8.64] ;  /* 0x0000000408087981 */ /* 0x000f28000c2e1900 */
[----:B------:R-:W4:Y:S01]  /*01e0*/  LDG.E.EL R11, desc[UR4][R10.64] ;  /* 0x000000040a0b7981 */ /* 0x000f22000c2e1900 */
[----:B-1----:R-:W-:-:S04]  /*01f0*/  IMAD.WIDE R4, R0, 0x4, R4 ;  /* 0x0000000400047825 */ /* 0x002fc800078e0204 */
[----:B--2---:R-:W-:-:S04]  /*0200*/  FADD R6, R6, 9.9999997473787516356e-06 ;  /* 0x3727c5ac06067421 */ /* 0x004fc80000000000 */
[----:B------:R-:W1:Y:S02]  /*0210*/  MUFU.SQRT R7, R6 ;  /* 0x0000000600077308 */ /* 0x000e640000002000 */
[C---:B-1----:R-:W-:Y:S02]  /*0220*/  FSETP.GT.AND P0, PT, R7.reuse, 8.50705917302346158658e+37, PT ;  /* 0x7e8000000700780b */ /* 0x042fe40003f04000 */
[----:B------:R-:W-:-:S11]  /*0230*/  FSETP.GEU.AND P1, PT, R7, 1.175494350822287508e-38, PT ;  /* 0x008000000700780b */ /* 0x000fd60003f2e000 */
[----:B------:R-:W-:-:S04]  /*0240*/  @P0 FMUL R7, R7, 0.25 ;  /* 0x3e80000007070820 */ /* 0x000fc80000400000 */
[----:B------:R-:W-:-:S06]  /*0250*/  @!P1 FMUL R7, R7, 16777216 ;  /* 0x4b80000007079820 */ /* 0x000fcc0000400000 */
[----:B------:R-:W1:Y:S01]  /*0260*/  MUFU.RCP R7, R7 ;  /* 0x0000000700077308 */ /* 0x000e620000001000 */
[----:B------:R-:W-:Y:S01]  /*0270*/  FSEL R14, R14, 1, P0 ;  /* 0x3f8000000e0e7808 */ /* 0x000fe20000000000 */
[----:B---3--:R-:W-:-:S04]  /*0280*/  FADD R2, R2, -R12 ;  /* 0x8000000c02027221 */ /* 0x008fc80000000000 */
[----:B------:R-:W-:Y:S01]  /*0290*/  @!P1 FMUL R14, R14, 16777216 ;  /* 0x4b8000000e0e9820 */ /* 0x000fe20000400000 */
[----:B------:R-:W-:-:S03]  /*02a0*/  FADD R3, R3, -R12 ;  /* 0x8000000c03037221 */ /* 0x000fc60000000000 */
[----:B-1----:R-:W-:-:S04]  /*02b0*/  FMUL R14, R7, R14 ;  /* 0x0000000e070e7220 */ /* 0x002fc80000400000 */
[-C--:B------:R-:W-:Y:S01]  /*02c0*/  FMUL R2, R2, R14.reuse ;  /* 0x0000000e02027220 */ /* 0x080fe20000400000 */
[----:B------:R-:W-:-:S03]  /*02d0*/  FMUL R14, R3, R14 ;  /* 0x0000000e030e7220 */ /* 0x000fc60000400000 */
[C-C-:B----4-:R-:W-:Y:S01]  /*02e0*/  FFMA R2, R8.reuse, R2, R11.reuse ;  /* 0x0000000208027223 */ /* 0x150fe2000000000b */
[----:B------:R-:W-:-:S05]  /*02f0*/  FFMA R3, R8, R14, R11 ;  /* 0x0000000e08037223 */ /* 0x000fca000000000b */
[----:B------:R-:W-:Y:S01]  /*0300*/  STG.E.64 desc[UR4][R4.64], R2 ;  /* 0x0000000204007986 */ /* 0x000fe2000c101b04 */
[----:B------:R-:W-:Y:S05]  /*0310*/  EXIT ;  /* 0x000000000000794d */ /* 0x000fea0003800000 */
.L_x_0:
[----:B------:R-:W-:-:S00]  /*0320*/  BRA `(.L_x_0) ;  /* 0xfffffffc00fc7947 */ /* 0x000fc0000383ffff */
[----:B------:R-:W-:-:S00]  /*0330*/  NOP ;  /* 0x0000000000007918 */ /* 0x000fc00000000000 */
        /* <DEDUP_REMOVED lines=12> */
.L_x_1:


//--------------------- .nv.global.init           --------------------------
	.section	.nv.global.init,"aw",@progbits
.nv.global.init:
	.type		_$_str,@object
	.size		_$_str,(_$_str_$_2 - _$_str)
_$_str:
        /*0000*/ 	.byte	0x5f, 0x5f, 0x43, 0x55, 0x44, 0x41, 0x5f, 0x46, 0x54, 0x5a, 0x00
	.type		_$_str_$_2,@object
	.size		_$_str_$_2,(.L_1 - _$_str_$_2)
_$_str_$_2:
        /*000b*/ 	.byte	0x5f, 0x5f, 0x43, 0x55, 0x44, 0x41, 0x5f, 0x50, 0x52, 0x45, 0x43, 0x5f, 0x53, 0x51, 0x52, 0x54
        /*001b*/ 	.byte	0x00
.L_1:


//--------------------- .nv.constant0.triton_poi_fused__native_batch_norm_legit_no_training_10 --------------------------
	.section	.nv.constant0.triton_poi_fused__native_batch_norm_legit_no_training_10,"a",@progbits
	.sectionflags	@""
	.align	4
.nv.constant0.triton_poi_fused__native_batch_norm_legit_no_training_10:
	.zero		580
